//
// Generated by NVIDIA NVVM Compiler
//
// Compiler Build ID: CL-36424714
// Cuda compilation tools, release 13.0, V13.0.88
// Based on NVVM 20.0.0
//

.version 9.0
.target sm_100
.address_size 64

	// .globl	_Z18matMulKernel_naivePfS_S_iii
// _ZZ18matMulKernel_tiledPfS_S_iiiE6tile_A has been demoted
// _ZZ18matMulKernel_tiledPfS_S_iiiE6tile_B has been demoted

.visible .entry _Z18matMulKernel_naivePfS_S_iii(
	.param .u64 .ptr .align 1 _Z18matMulKernel_naivePfS_S_iii_param_0,
	.param .u64 .ptr .align 1 _Z18matMulKernel_naivePfS_S_iii_param_1,
	.param .u64 .ptr .align 1 _Z18matMulKernel_naivePfS_S_iii_param_2,
	.param .u32 _Z18matMulKernel_naivePfS_S_iii_param_3,
	.param .u32 _Z18matMulKernel_naivePfS_S_iii_param_4,
	.param .u32 _Z18matMulKernel_naivePfS_S_iii_param_5
)
{
	.reg .pred 	%p<13>;
	.reg .b32 	%r<41>;
	.reg .b32 	%f<68>;
	.reg .b64 	%rd<53>;

	ld.param.u64 	%rd7, [_Z18matMulKernel_naivePfS_S_iii_param_0];
	ld.param.u64 	%rd8, [_Z18matMulKernel_naivePfS_S_iii_param_1];
	ld.param.u64 	%rd6, [_Z18matMulKernel_naivePfS_S_iii_param_2];
	ld.param.u32 	%r20, [_Z18matMulKernel_naivePfS_S_iii_param_3];
	ld.param.u32 	%r18, [_Z18matMulKernel_naivePfS_S_iii_param_4];
	ld.param.u32 	%r19, [_Z18matMulKernel_naivePfS_S_iii_param_5];
	cvta.to.global.u64 	%rd1, %rd8;
	cvta.to.global.u64 	%rd2, %rd7;
	mov.u32 	%r21, %ctaid.y;
	mov.u32 	%r22, %ntid.y;
	mov.u32 	%r23, %tid.y;
	mad.lo.s32 	%r1, %r21, %r22, %r23;
	mov.u32 	%r24, %ctaid.x;
	mov.u32 	%r25, %ntid.x;
	mov.u32 	%r26, %tid.x;
	mad.lo.s32 	%r2, %r24, %r25, %r26;
	setp.ge.s32 	%p1, %r1, %r20;
	setp.ge.s32 	%p2, %r2, %r19;
	or.pred  	%p3, %p1, %p2;
	@%p3 bra 	$L__BB0_14;
	setp.lt.s32 	%p4, %r18, 1;
	mov.f32 	%f67, 0f00000000;
	@%p4 bra 	$L__BB0_13;
	mul.lo.s32 	%r3, %r18, %r1;
	and.b32  	%r4, %r18, 7;
	setp.lt.u32 	%p5, %r18, 8;
	mov.f32 	%f67, 0f00000000;
	mov.b32 	%r39, 0;
	@%p5 bra 	$L__BB0_5;
	and.b32  	%r39, %r18, 2147483640;
	neg.s32 	%r37, %r39;
	shl.b32 	%r7, %r19, 3;
	mul.wide.u32 	%rd9, %r3, 4;
	add.s64 	%rd10, %rd9, %rd2;
	add.s64 	%rd52, %rd10, 16;
	mov.f32 	%f67, 0f00000000;
	mul.wide.s32 	%rd13, %r19, 4;
	mov.u32 	%r36, %r2;
$L__BB0_4:
	.pragma "nounroll";
	ld.global.f32 	%f17, [%rd52+-16];
	mul.wide.s32 	%rd11, %r36, 4;
	add.s64 	%rd12, %rd1, %rd11;
	ld.global.f32 	%f18, [%rd12];
	fma.rn.f32 	%f19, %f17, %f18, %f67;
	ld.global.f32 	%f20, [%rd52+-12];
	add.s64 	%rd14, %rd12, %rd13;
	ld.global.f32 	%f21, [%rd14];
	fma.rn.f32 	%f22, %f20, %f21, %f19;
	ld.global.f32 	%f23, [%rd52+-8];
	add.s64 	%rd15, %rd14, %rd13;
	ld.global.f32 	%f24, [%rd15];
	fma.rn.f32 	%f25, %f23, %f24, %f22;
	ld.global.f32 	%f26, [%rd52+-4];
	add.s64 	%rd16, %rd15, %rd13;
	ld.global.f32 	%f27, [%rd16];
	fma.rn.f32 	%f28, %f26, %f27, %f25;
	ld.global.f32 	%f29, [%rd52];
	add.s64 	%rd17, %rd16, %rd13;
	ld.global.f32 	%f30, [%rd17];
	fma.rn.f32 	%f31, %f29, %f30, %f28;
	ld.global.f32 	%f32, [%rd52+4];
	add.s64 	%rd18, %rd17, %rd13;
	ld.global.f32 	%f33, [%rd18];
	fma.rn.f32 	%f34, %f32, %f33, %f31;
	ld.global.f32 	%f35, [%rd52+8];
	add.s64 	%rd19, %rd18, %rd13;
	ld.global.f32 	%f36, [%rd19];
	fma.rn.f32 	%f37, %f35, %f36, %f34;
	ld.global.f32 	%f38, [%rd52+12];
	add.s64 	%rd20, %rd19, %rd13;
	ld.global.f32 	%f39, [%rd20];
	fma.rn.f32 	%f67, %f38, %f39, %f37;
	add.s32 	%r37, %r37, 8;
	add.s32 	%r36, %r36, %r7;
	add.s64 	%rd52, %rd52, 32;
	setp.ne.s32 	%p6, %r37, 0;
	@%p6 bra 	$L__BB0_4;
$L__BB0_5:
	setp.eq.s32 	%p7, %r4, 0;
	@%p7 bra 	$L__BB0_13;
	and.b32  	%r13, %r18, 3;
	setp.lt.u32 	%p8, %r4, 4;
	@%p8 bra 	$L__BB0_8;
	add.s32 	%r28, %r39, %r3;
	mul.wide.u32 	%rd21, %r28, 4;
	add.s64 	%rd22, %rd2, %rd21;
	ld.global.f32 	%f41, [%rd22];
	mad.lo.s32 	%r29, %r39, %r19, %r2;
	mul.wide.s32 	%rd23, %r29, 4;
	add.s64 	%rd24, %rd1, %rd23;
	ld.global.f32 	%f42, [%rd24];
	fma.rn.f32 	%f43, %f41, %f42, %f67;
	cvt.u64.u32 	%rd25, %r3;
	cvt.u64.u32 	%rd26, %r39;
	add.s64 	%rd27, %rd26, %rd25;
	shl.b64 	%rd28, %rd27, 2;
	add.s64 	%rd29, %rd2, %rd28;
	ld.global.f32 	%f44, [%rd29+4];
	mul.wide.s32 	%rd30, %r19, 4;
	add.s64 	%rd31, %rd24, %rd30;
	ld.global.f32 	%f45, [%rd31];
	fma.rn.f32 	%f46, %f44, %f45, %f43;
	ld.global.f32 	%f47, [%rd29+8];
	add.s64 	%rd32, %rd31, %rd30;
	ld.global.f32 	%f48, [%rd32];
	fma.rn.f32 	%f49, %f47, %f48, %f46;
	ld.global.f32 	%f50, [%rd29+12];
	add.s64 	%rd33, %rd32, %rd30;
	ld.global.f32 	%f51, [%rd33];
	fma.rn.f32 	%f67, %f50, %f51, %f49;
	add.s32 	%r39, %r39, 4;
$L__BB0_8:
	setp.eq.s32 	%p9, %r13, 0;
	@%p9 bra 	$L__BB0_13;
	setp.eq.s32 	%p10, %r13, 1;
	@%p10 bra 	$L__BB0_11;
	add.s32 	%r30, %r39, %r3;
	mul.wide.u32 	%rd34, %r30, 4;
	add.s64 	%rd35, %rd2, %rd34;
	ld.global.f32 	%f53, [%rd35];
	mad.lo.s32 	%r31, %r39, %r19, %r2;
	mul.wide.s32 	%rd36, %r31, 4;
	add.s64 	%rd37, %rd1, %rd36;
	ld.global.f32 	%f54, [%rd37];
	fma.rn.f32 	%f55, %f53, %f54, %f67;
	cvt.u64.u32 	%rd38, %r3;
	cvt.u64.u32 	%rd39, %r39;
	add.s64 	%rd40, %rd39, %rd38;
	shl.b64 	%rd41, %rd40, 2;
	add.s64 	%rd42, %rd2, %rd41;
	ld.global.f32 	%f56, [%rd42+4];
	mul.wide.s32 	%rd43, %r19, 4;
	add.s64 	%rd44, %rd37, %rd43;
	ld.global.f32 	%f57, [%rd44];
	fma.rn.f32 	%f67, %f56, %f57, %f55;
	add.s32 	%r39, %r39, 2;
$L__BB0_11:
	and.b32  	%r32, %r18, 1;
	setp.eq.b32 	%p11, %r32, 1;
	not.pred 	%p12, %p11;
	@%p12 bra 	$L__BB0_13;
	add.s32 	%r33, %r39, %r3;
	mul.wide.u32 	%rd45, %r33, 4;
	add.s64 	%rd46, %rd2, %rd45;
	ld.global.f32 	%f58, [%rd46];
	mad.lo.s32 	%r34, %r39, %r19, %r2;
	mul.wide.s32 	%rd47, %r34, 4;
	add.s64 	%rd48, %rd1, %rd47;
	ld.global.f32 	%f59, [%rd48];
	fma.rn.f32 	%f67, %f58, %f59, %f67;
$L__BB0_13:
	mad.lo.s32 	%r35, %r19, %r1, %r2;
	cvta.to.global.u64 	%rd49, %rd6;
	mul.wide.s32 	%rd50, %r35, 4;
	add.s64 	%rd51, %rd49, %rd50;
	st.global.f32 	[%rd51], %f67;
$L__BB0_14:
	ret;

}
	// .globl	_Z18matMulKernel_tiledPfS_S_iii
.visible .entry _Z18matMulKernel_tiledPfS_S_iii(
	.param .u64 .ptr .align 1 _Z18matMulKernel_tiledPfS_S_iii_param_0,
	.param .u64 .ptr .align 1 _Z18matMulKernel_tiledPfS_S_iii_param_1,
	.param .u64 .ptr .align 1 _Z18matMulKernel_tiledPfS_S_iii_param_2,
	.param .u32 _Z18matMulKernel_tiledPfS_S_iii_param_3,
	.param .u32 _Z18matMulKernel_tiledPfS_S_iii_param_4,
	.param .u32 _Z18matMulKernel_tiledPfS_S_iii_param_5
)
{
	.reg .pred 	%p<12>;
	.reg .b32 	%r<43>;
	.reg .b32 	%f<111>;
	.reg .b64 	%rd<13>;
	// demoted variable
	.shared .align 4 .b8 _ZZ18matMulKernel_tiledPfS_S_iiiE6tile_A[4096];
	// demoted variable
	.shared .align 4 .b8 _ZZ18matMulKernel_tiledPfS_S_iiiE6tile_B[4096];
	ld.param.u64 	%rd3, [_Z18matMulKernel_tiledPfS_S_iii_param_0];
	ld.param.u64 	%rd4, [_Z18matMulKernel_tiledPfS_S_iii_param_1];
	ld.param.u64 	%rd5, [_Z18matMulKernel_tiledPfS_S_iii_param_2];
	ld.param.u32 	%r24, [_Z18matMulKernel_tiledPfS_S_iii_param_3];
	ld.param.u32 	%r25, [_Z18matMulKernel_tiledPfS_S_iii_param_4];
	ld.param.u32 	%r26, [_Z18matMulKernel_tiledPfS_S_iii_param_5];
	mov.u32 	%r40, %tid.y;
	mov.u32 	%r38, %tid.x;
	mov.u32 	%r27, %ctaid.x;
	mov.u32 	%r28, %ctaid.y;
	shl.b32 	%r29, %r28, 5;
	add.s32 	%r3, %r29, %r40;
	shl.b32 	%r4, %r27, 5;
	add.s32 	%r5, %r4, %r38;
	setp.lt.s32 	%p1, %r25, 1;
	mov.f32 	%f110, 0f00000000;
	@%p1 bra 	$L__BB1_7;
	add.s32 	%r30, %r25, 31;
	shr.u32 	%r31, %r30, 5;
	shl.b32 	%r32, %r40, 7;
	mov.u32 	%r33, _ZZ18matMulKernel_tiledPfS_S_iiiE6tile_A;
	add.s32 	%r6, %r33, %r32;
	shl.b32 	%r34, %r38, 2;
	add.s32 	%r7, %r6, %r34;
	mov.u32 	%r35, _ZZ18matMulKernel_tiledPfS_S_iiiE6tile_B;
	add.s32 	%r9, %r35, %r34;
	add.s32 	%r8, %r9, %r32;
	neg.s32 	%r42, %r31;
	mad.lo.s32 	%r36, %r40, %r26, %r38;
	add.s32 	%r41, %r36, %r4;
	shl.b32 	%r12, %r26, 5;
	mad.lo.s32 	%r39, %r25, %r3, %r38;
	cvta.to.global.u64 	%rd1, %rd3;
	cvta.to.global.u64 	%rd2, %rd4;
	mov.f32 	%f110, 0f00000000;
$L__BB1_2:
	setp.ge.s32 	%p2, %r3, %r24;
	setp.ge.s32 	%p3, %r38, %r25;
	mov.f32 	%f108, 0f00000000;
	or.pred  	%p4, %p2, %p3;
	@%p4 bra 	$L__BB1_4;
	mul.wide.u32 	%rd6, %r39, 4;
	add.s64 	%rd7, %rd1, %rd6;
	ld.global.f32 	%f108, [%rd7];
$L__BB1_4:
	setp.ge.s32 	%p5, %r5, %r26;
	st.shared.f32 	[%r7], %f108;
	setp.ge.s32 	%p6, %r40, %r25;
	mov.f32 	%f109, 0f00000000;
	or.pred  	%p7, %p6, %p5;
	@%p7 bra 	$L__BB1_6;
	mul.wide.s32 	%rd8, %r41, 4;
	add.s64 	%rd9, %rd2, %rd8;
	ld.global.f32 	%f109, [%rd9];
$L__BB1_6:
	st.shared.f32 	[%r8], %f109;
	bar.sync 	0;
	ld.shared.f32 	%f12, [%r6];
	ld.shared.f32 	%f13, [%r9];
	fma.rn.f32 	%f14, %f12, %f13, %f110;
	ld.shared.f32 	%f15, [%r6+4];
	ld.shared.f32 	%f16, [%r9+128];
	fma.rn.f32 	%f17, %f15, %f16, %f14;
	ld.shared.f32 	%f18, [%r6+8];
	ld.shared.f32 	%f19, [%r9+256];
	fma.rn.f32 	%f20, %f18, %f19, %f17;
	ld.shared.f32 	%f21, [%r6+12];
	ld.shared.f32 	%f22, [%r9+384];
	fma.rn.f32 	%f23, %f21, %f22, %f20;
	ld.shared.f32 	%f24, [%r6+16];
	ld.shared.f32 	%f25, [%r9+512];
	fma.rn.f32 	%f26, %f24, %f25, %f23;
	ld.shared.f32 	%f27, [%r6+20];
	ld.shared.f32 	%f28, [%r9+640];
	fma.rn.f32 	%f29, %f27, %f28, %f26;
	ld.shared.f32 	%f30, [%r6+24];
	ld.shared.f32 	%f31, [%r9+768];
	fma.rn.f32 	%f32, %f30, %f31, %f29;
	ld.shared.f32 	%f33, [%r6+28];
	ld.shared.f32 	%f34, [%r9+896];
	fma.rn.f32 	%f35, %f33, %f34, %f32;
	ld.shared.f32 	%f36, [%r6+32];
	ld.shared.f32 	%f37, [%r9+1024];
	fma.rn.f32 	%f38, %f36, %f37, %f35;
	ld.shared.f32 	%f39, [%r6+36];
	ld.shared.f32 	%f40, [%r9+1152];
	fma.rn.f32 	%f41, %f39, %f40, %f38;
	ld.shared.f32 	%f42, [%r6+40];
	ld.shared.f32 	%f43, [%r9+1280];
	fma.rn.f32 	%f44, %f42, %f43, %f41;
	ld.shared.f32 	%f45, [%r6+44];
	ld.shared.f32 	%f46, [%r9+1408];
	fma.rn.f32 	%f47, %f45, %f46, %f44;
	ld.shared.f32 	%f48, [%r6+48];
	ld.shared.f32 	%f49, [%r9+1536];
	fma.rn.f32 	%f50, %f48, %f49, %f47;
	ld.shared.f32 	%f51, [%r6+52];
	ld.shared.f32 	%f52, [%r9+1664];
	fma.rn.f32 	%f53, %f51, %f52, %f50;
	ld.shared.f32 	%f54, [%r6+56];
	ld.shared.f32 	%f55, [%r9+1792];
	fma.rn.f32 	%f56, %f54, %f55, %f53;
	ld.shared.f32 	%f57, [%r6+60];
	ld.shared.f32 	%f58, [%r9+1920];
	fma.rn.f32 	%f59, %f57, %f58, %f56;
	ld.shared.f32 	%f60, [%r6+64];
	ld.shared.f32 	%f61, [%r9+2048];
	fma.rn.f32 	%f62, %f60, %f61, %f59;
	ld.shared.f32 	%f63, [%r6+68];
	ld.shared.f32 	%f64, [%r9+2176];
	fma.rn.f32 	%f65, %f63, %f64, %f62;
	ld.shared.f32 	%f66, [%r6+72];
	ld.shared.f32 	%f67, [%r9+2304];
	fma.rn.f32 	%f68, %f66, %f67, %f65;
	ld.shared.f32 	%f69, [%r6+76];
	ld.shared.f32 	%f70, [%r9+2432];
	fma.rn.f32 	%f71, %f69, %f70, %f68;
	ld.shared.f32 	%f72, [%r6+80];
	ld.shared.f32 	%f73, [%r9+2560];
	fma.rn.f32 	%f74, %f72, %f73, %f71;
	ld.shared.f32 	%f75, [%r6+84];
	ld.shared.f32 	%f76, [%r9+2688];
	fma.rn.f32 	%f77, %f75, %f76, %f74;
	ld.shared.f32 	%f78, [%r6+88];
	ld.shared.f32 	%f79, [%r9+2816];
	fma.rn.f32 	%f80, %f78, %f79, %f77;
	ld.shared.f32 	%f81, [%r6+92];
	ld.shared.f32 	%f82, [%r9+2944];
	fma.rn.f32 	%f83, %f81, %f82, %f80;
	ld.shared.f32 	%f84, [%r6+96];
	ld.shared.f32 	%f85, [%r9+3072];
	fma.rn.f32 	%f86, %f84, %f85, %f83;
	ld.shared.f32 	%f87, [%r6+100];
	ld.shared.f32 	%f88, [%r9+3200];
	fma.rn.f32 	%f89, %f87, %f88, %f86;
	ld.shared.f32 	%f90, [%r6+104];
	ld.shared.f32 	%f91, [%r9+3328];
	fma.rn.f32 	%f92, %f90, %f91, %f89;
	ld.shared.f32 	%f93, [%r6+108];
	ld.shared.f32 	%f94, [%r9+3456];
	fma.rn.f32 	%f95, %f93, %f94, %f92;
	ld.shared.f32 	%f96, [%r6+112];
	ld.shared.f32 	%f97, [%r9+3584];
	fma.rn.f32 	%f98, %f96, %f97, %f95;
	ld.shared.f32 	%f99, [%r6+116];
	ld.shared.f32 	%f100, [%r9+3712];
	fma.rn.f32 	%f101, %f99, %f100, %f98;
	ld.shared.f32 	%f102, [%r6+120];
	ld.shared.f32 	%f103, [%r9+3840];
	fma.rn.f32 	%f104, %f102, %f103, %f101;
	ld.shared.f32 	%f105, [%r6+124];
	ld.shared.f32 	%f106, [%r9+3968];
	fma.rn.f32 	%f110, %f105, %f106, %f104;
	bar.sync 	0;
	add.s32 	%r42, %r42, 1;
	setp.ne.s32 	%p8, %r42, 0;
	add.s32 	%r41, %r41, %r12;
	add.s32 	%r40, %r40, 32;
	add.s32 	%r39, %r39, 32;
	add.s32 	%r38, %r38, 32;
	@%p8 bra 	$L__BB1_2;
$L__BB1_7:
	setp.ge.s32 	%p9, %r3, %r24;
	setp.ge.s32 	%p10, %r5, %r26;
	or.pred  	%p11, %p9, %p10;
	@%p11 bra 	$L__BB1_9;
	mad.lo.s32 	%r37, %r26, %r3, %r5;
	cvta.to.global.u64 	%rd10, %rd5;
	mul.wide.u32 	%rd11, %r37, 4;
	add.s64 	%rd12, %rd10, %rd11;
	st.global.f32 	[%rd12], %f110;
$L__BB1_9:
	ret;

}


// ===== COMPILED SASS (sm_100) =====

	.target	sm_100

	.elftype	@"ET_EXEC"


//--------------------- .note.nv.tkinfo           --------------------------
	.section	.note.nv.tkinfo,"",@"SHT_NOTE"
	.sectionflags	@"SHF_NOTE_NV_TKINFO"
	.tkinfo
        /*0018*/ 	.word	0x00000002
        /*0030*/ 	.string	""
        /*0030*/ 	.string	"ptxas"
        /*0030*/ 	.string	"Cuda compilation tools, release 13.0, V13.0.88"
        /*0030*/ 	.string	"Build cuda_13.0.r13.0/compiler.36424714_0"
        /*0030*/ 	.string	"-arch sm_100 -m 64 "



//--------------------- .note.nv.cuinfo           --------------------------
	.section	.note.nv.cuinfo,"",@"SHT_NOTE"
	.sectionflags	@"SHF_NOTE_NV_CUINFO"
        /*0018*/ 	.short	0x0002
        /*001a*/ 	.short	0x0064
        /*001c*/ 	.short	0x0082
	.zero		2


//--------------------- .nv.info                  --------------------------
	.section	.nv.info,"",@"SHT_CUDA_INFO"
	.align	4


	//----- nvinfo : EIATTR_REGCOUNT
	.align		4
        /*0000*/ 	.byte	0x04, 0x2f
        /*0002*/ 	.short	(.L_1 - .L_0)
	.align		4
.L_0:
        /*0004*/ 	.word	index@(_Z18matMulKernel_naivePfS_S_iii)
        /*0008*/ 	.word	0x00000020


	//----- nvinfo : EIATTR_FRAME_SIZE
	.align		4
.L_1:
        /*000c*/ 	.byte	0x04, 0x11
        /*000e*/ 	.short	(.L_3 - .L_2)
	.align		4
.L_2:
        /*0010*/ 	.word	index@(_Z18matMulKernel_naivePfS_S_iii)
        /*0014*/ 	.word	0x00000000


	//----- nvinfo : EIATTR_REGCOUNT
	.align		4
.L_3:
        /*0018*/ 	.byte	0x04, 0x2f
        /*001a*/ 	.short	(.L_5 - .L_4)
	.align		4
.L_4:
        /*001c*/ 	.word	index@(_Z18matMulKernel_tiledPfS_S_iii)
        /*0020*/ 	.word	0x00000020


	//----- nvinfo : EIATTR_FRAME_SIZE
	.align		4
.L_5:
        /*0024*/ 	.byte	0x04, 0x11
        /*0026*/ 	.short	(.L_7 - .L_6)
	.align		4
.L_6:
        /*0028*/ 	.word	index@(_Z18matMulKernel_tiledPfS_S_iii)
        /*002c*/ 	.word	0x00000000


	//----- nvinfo : EIATTR_MIN_STACK_SIZE
	.align		4
.L_7:
        /*0030*/ 	.byte	0x04, 0x12
        /*0032*/ 	.short	(.L_9 - .L_8)
	.align		4
.L_8:
        /*0034*/ 	.word	index@(_Z18matMulKernel_tiledPfS_S_iii)
        /*0038*/ 	.word	0x00000000


	//----- nvinfo : EIATTR_MIN_STACK_SIZE
	.align		4
.L_9:
        /*003c*/ 	.byte	0x04, 0x12
        /*003e*/ 	.short	(.L_11 - .L_10)
	.align		4
.L_10:
        /*0040*/ 	.word	index@(_Z18matMulKernel_naivePfS_S_iii)
        /*0044*/ 	.word	0x00000000
.L_11:


//--------------------- .nv.compat                --------------------------
	.section	.nv.compat,"",@"SHT_CUDA_COMPAT_INFO"
	.align	4
        /*0000*/ 	.byte	0x02, 0x09, 0x00, 0x00, 0x02, 0x02, 0x01, 0x00, 0x02, 0x05, 0x05, 0x00, 0x03, 0x07, 0x01, 0x01
        /*0010*/ 	.byte	0x02, 0x03, 0x00, 0x00, 0x02, 0x06, 0x01, 0x00, 0x04, 0x0b, 0x08, 0x00, 0x09, 0x00, 0x00, 0x00
        /*0020*/ 	.byte	0x00, 0x00, 0x00, 0x00


//--------------------- .nv.info._Z18matMulKernel_tiledPfS_S_iii --------------------------
	.section	.nv.info._Z18matMulKernel_tiledPfS_S_iii,"",@"SHT_CUDA_INFO"
	.sectionflags	@""
	.align	4


	//----- nvinfo : EIATTR_CUDA_API_VERSION
	.align		4
        /*0000*/ 	.byte	0x04, 0x37
        /*0002*/ 	.short	(.L_13 - .L_12)
.L_12:
        /*0004*/ 	.word	0x00000082


	//----- nvinfo : EIATTR_KPARAM_INFO
	.align		4
.L_13:
        /*0008*/ 	.byte	0x04, 0x17
        /*000a*/ 	.short	(.L_15 - .L_14)
.L_14:
        /*000c*/ 	.word	0x00000000
        /*0010*/ 	.short	0x0005
        /*0012*/ 	.short	0x0020
        /*0014*/ 	.byte	0x00, 0xf0, 0x11, 0x00


	//----- nvinfo : EIATTR_KPARAM_INFO
	.align		4
.L_15:
        /*0018*/ 	.byte	0x04, 0x17
        /*001a*/ 	.short	(.L_17 - .L_16)
.L_16:
        /*001c*/ 	.word	0x00000000
        /*0020*/ 	.short	0x0004
        /*0022*/ 	.short	0x001c
        /*0024*/ 	.byte	0x00, 0xf0, 0x11, 0x00


	//----- nvinfo : EIATTR_KPARAM_INFO
	.align		4
.L_17:
        /*0028*/ 	.byte	0x04, 0x17
        /*002a*/ 	.short	(.L_19 - .L_18)
.L_18:
        /*002c*/ 	.word	0x00000000
        /*0030*/ 	.short	0x0003
        /*0032*/ 	.short	0x0018
        /*0034*/ 	.byte	0x00, 0xf0, 0x11, 0x00


	//----- nvinfo : EIATTR_KPARAM_INFO
	.align		4
.L_19:
        /*0038*/ 	.byte	0x04, 0x17
        /*003a*/ 	.short	(.L_21 - .L_20)
.L_20:
        /*003c*/ 	.word	0x00000000
        /*0040*/ 	.short	0x0002
        /*0042*/ 	.short	0x0010
        /*0044*/ 	.byte	0x00, 0xf5, 0x21, 0x00


	//----- nvinfo : EIATTR_KPARAM_INFO
	.align		4
.L_21:
        /*0048*/ 	.byte	0x04, 0x17
        /*004a*/ 	.short	(.L_23 - .L_22)
.L_22:
        /*004c*/ 	.word	0x00000000
        /*0050*/ 	.short	0x0001
        /*0052*/ 	.short	0x0008
        /*0054*/ 	.byte	0x00, 0xf5, 0x21, 0x00


	//----- nvinfo : EIATTR_KPARAM_INFO
	.align		4
.L_23:
        /*0058*/ 	.byte	0x04, 0x17
        /*005a*/ 	.short	(.L_25 - .L_24)
.L_24:
        /*005c*/ 	.word	0x00000000
        /*0060*/ 	.short	0x0000
        /*0062*/ 	.short	0x0000
        /*0064*/ 	.byte	0x00, 0xf5, 0x21, 0x00


	//----- nvinfo : EIATTR_SPARSE_MMA_MASK
	.align		4
.L_25:
        /*0068*/ 	.byte	0x03, 0x50
        /*006a*/ 	.short	0x0000


	//----- nvinfo : EIATTR_MAXREG_COUNT
	.align		4
        /*006c*/ 	.byte	0x03, 0x1b
        /*006e*/ 	.short	0x00ff


	//----- nvinfo : EIATTR_NUM_BARRIERS
	.align		4
        /*0070*/ 	.byte	0x02, 0x4c
        /*0072*/ 	.byte	0x01
	.zero		1


	//----- nvinfo : EIATTR_MERCURY_ISA_VERSION
	.align		4
        /*0074*/ 	.byte	0x03, 0x5f
        /*0076*/ 	.short	0x0101


	//----- nvinfo : EIATTR_VRC_CTA_INIT_COUNT
	.align		4
        /*0078*/ 	.byte	0x02, 0x4a
	.zero		1
	.zero		1


	//----- nvinfo : EIATTR_EXIT_INSTR_OFFSETS
	.align		4
        /*007c*/ 	.byte	0x04, 0x1c
        /*007e*/ 	.short	(.L_27 - .L_26)


	//   ....[0]....
.L_26:
        /*0080*/ 	.word	0x00000820


	//   ....[1]....
        /*0084*/ 	.word	0x00000870


	//----- nvinfo : EIATTR_CBANK_PARAM_SIZE
	.align		4
.L_27:
        /*0088*/ 	.byte	0x03, 0x19
        /*008a*/ 	.short	0x0024


	//----- nvinfo : EIATTR_PARAM_CBANK
	.align		4
        /*008c*/ 	.byte	0x04, 0x0a
        /*008e*/ 	.short	(.L_29 - .L_28)
	.align		4
.L_28:
        /*0090*/ 	.word	index@(.nv.constant0._Z18matMulKernel_tiledPfS_S_iii)
        /*0094*/ 	.short	0x0380
        /*0096*/ 	.short	0x0024


	//----- nvinfo : EIATTR_SW_WAR
	.align		4
.L_29:
        /*0098*/ 	.byte	0x04, 0x36
        /*009a*/ 	.short	(.L_31 - .L_30)
.L_30:
        /*009c*/ 	.word	0x00000008
.L_31:


//--------------------- .nv.info._Z18matMulKernel_naivePfS_S_iii --------------------------
	.section	.nv.info._Z18matMulKernel_naivePfS_S_iii,"",@"SHT_CUDA_INFO"
	.sectionflags	@""
	.align	4


	//----- nvinfo : EIATTR_CUDA_API_VERSION
	.align		4
        /*0000*/ 	.byte	0x04, 0x37
        /*0002*/ 	.short	(.L_33 - .L_32)
.L_32:
        /*0004*/ 	.word	0x00000082


	//----- nvinfo : EIATTR_KPARAM_INFO
	.align		4
.L_33:
        /*0008*/ 	.byte	0x04, 0x17
        /*000a*/ 	.short	(.L_35 - .L_34)
.L_34:
        /*000c*/ 	.word	0x00000000
        /*0010*/ 	.short	0x0005
        /*0012*/ 	.short	0x0020
        /*0014*/ 	.byte	0x00, 0xf0, 0x11, 0x00


	//----- nvinfo : EIATTR_KPARAM_INFO
	.align		4
.L_35:
        /*0018*/ 	.byte	0x04, 0x17
        /*001a*/ 	.short	(.L_37 - .L_36)
.L_36:
        /*001c*/ 	.word	0x00000000
        /*0020*/ 	.short	0x0004
        /*0022*/ 	.short	0x001c
        /*0024*/ 	.byte	0x00, 0xf0, 0x11, 0x00


	//----- nvinfo : EIATTR_KPARAM_INFO
	.align		4
.L_37:
        /*0028*/ 	.byte	0x04, 0x17
        /*002a*/ 	.short	(.L_39 - .L_38)
.L_38:
        /*002c*/ 	.word	0x00000000
        /*0030*/ 	.short	0x0003
        /*0032*/ 	.short	0x0018
        /*0034*/ 	.byte	0x00, 0xf0, 0x11, 0x00


	//----- nvinfo : EIATTR_KPARAM_INFO
	.align		4
.L_39:
        /*0038*/ 	.byte	0x04, 0x17
        /*003a*/ 	.short	(.L_41 - .L_40)
.L_40:
        /*003c*/ 	.word	0x00000000
        /*0040*/ 	.short	0x0002
        /*0042*/ 	.short	0x0010
        /*0044*/ 	.byte	0x00, 0xf5, 0x21, 0x00


	//----- nvinfo : EIATTR_KPARAM_INFO
	.align		4
.L_41:
        /*0048*/ 	.byte	0x04, 0x17
        /*004a*/ 	.short	(.L_43 - .L_42)
.L_42:
        /*004c*/ 	.word	0x00000000
        /*0050*/ 	.short	0x0001
        /*0052*/ 	.short	0x0008
        /*0054*/ 	.byte	0x00, 0xf5, 0x21, 0x00


	//----- nvinfo : EIATTR_KPARAM_INFO
	.align		4
.L_43:
        /*0058*/ 	.byte	0x04, 0x17
        /*005a*/ 	.short	(.L_45 - .L_44)
.L_44:
        /*005c*/ 	.word	0x00000000
        /*0060*/ 	.short	0x0000
        /*0062*/ 	.short	0x0000
        /*0064*/ 	.byte	0x00, 0xf5, 0x21, 0x00


	//----- nvinfo : EIATTR_SPARSE_MMA_MASK
	.align		4
.L_45:
        /*0068*/ 	.byte	0x03, 0x50
        /*006a*/ 	.short	0x0000


	//----- nvinfo : EIATTR_MAXREG_COUNT
	.align		4
        /*006c*/ 	.byte	0x03, 0x1b
        /*006e*/ 	.short	0x00ff


	//----- nvinfo : EIATTR_MERCURY_ISA_VERSION
	.align		4
        /*0070*/ 	.byte	0x03, 0x5f
        /*0072*/ 	.short	0x0101


	//----- nvinfo : EIATTR_VRC_CTA_INIT_COUNT
	.align		4
        /*0074*/ 	.byte	0x02, 0x4a
	.zero		1
	.zero		1


	//----- nvinfo : EIATTR_EXIT_INSTR_OFFSETS
	.align		4
        /*0078*/ 	.byte	0x04, 0x1c
        /*007a*/ 	.short	(.L_47 - .L_46)


	//   ....[0]....
.L_46:
        /*007c*/ 	.word	0x000000d0


	//   ....[1]....
        /*0080*/ 	.word	0x000008f0


	//----- nvinfo : EIATTR_CBANK_PARAM_SIZE
	.align		4
.L_47:
        /*0084*/ 	.byte	0x03, 0x19
        /*0086*/ 	.short	0x0024


	//----- nvinfo : EIATTR_PARAM_CBANK
	.align		4
        /*0088*/ 	.byte	0x04, 0x0a
        /*008a*/ 	.short	(.L_49 - .L_48)
	.align		4
.L_48:
        /*008c*/ 	.word	index@(.nv.constant0._Z18matMulKernel_naivePfS_S_iii)
        /*0090*/ 	.short	0x0380
        /*0092*/ 	.short	0x0024


	//----- nvinfo : EIATTR_SW_WAR
	.align		4
.L_49:
        /*0094*/ 	.byte	0x04, 0x36
        /*0096*/ 	.short	(.L_51 - .L_50)
.L_50:
        /*0098*/ 	.word	0x00000008
.L_51:


//--------------------- .nv.callgraph             --------------------------
	.section	.nv.callgraph,"",@"SHT_CUDA_CALLGRAPH"
	.align	4
	.sectionentsize	8
	.align		4
        /*0000*/ 	.word	0x00000000
	.align		4
        /*0004*/ 	.word	0xffffffff
	.align		4
        /*0008*/ 	.word	0x00000000
	.align		4
        /*000c*/ 	.word	0xfffffffe
	.align		4
        /*0010*/ 	.word	0x00000000
	.align		4
        /*0014*/ 	.word	0xfffffffd
	.align		4
        /*0018*/ 	.word	0x00000000
	.align		4
        /*001c*/ 	.word	0xfffffffc


//--------------------- .text._Z18matMulKernel_tiledPfS_S_iii --------------------------
	.section	.text._Z18matMulKernel_tiledPfS_S_iii,"ax",@progbits
	.align	128
        .global         _Z18matMulKernel_tiledPfS_S_iii
        .type           _Z18matMulKernel_tiledPfS_S_iii,@function
        .size           _Z18matMulKernel_tiledPfS_S_iii,(.L_x_8 - _Z18matMulKernel_tiledPfS_S_iii)
        .other          _Z18matMulKernel_tiledPfS_S_iii,@"STO_CUDA_ENTRY STV_DEFAULT"
_Z18matMulKernel_tiledPfS_S_iii:
.text._Z18matMulKernel_tiledPfS_S_iii:
[----:B------:R-:W-:Y:S01]  /*0000*/  LDC R1, c[0x0][0x37c] ;  /* 0x0000df00ff017b82 */ /* 0x000fe20000000800 */
[----:B------:R-:W0:Y:S01]  /*0010*/  S2R R17, SR_TID.Y ;  /* 0x0000000000117919 */ /* 0x000e220000002200 */
[----:B------:R-:W1:Y:S01]  /*0020*/  LDCU UR10, c[0x0][0x39c] ;  /* 0x00007380ff0a77ac */ /* 0x000e620008000800 */
[----:B------:R-:W-:Y:S01]  /*0030*/  HFMA2 R21, -RZ, RZ, 0, 0 ;  /* 0x00000000ff157431 */ /* 0x000fe200000001ff */
[----:B------:R-:W0:Y:S01]  /*0040*/  S2R R18, SR_CTAID.Y ;  /* 0x0000000000127919 */ /* 0x000e220000002600 */
[----:B------:R-:W2:Y:S01]  /*0050*/  LDCU UR14, c[0x0][0x3a0] ;  /* 0x00007400ff0e77ac */ /* 0x000ea20008000800 */
[----:B------:R-:W3:Y:S01]  /*0060*/  S2R R16, SR_TID.X ;  /* 0x0000000000107919 */ /* 0x000ee20000002100 */
[----:B------:R-:W4:Y:S01]  /*0070*/  LDCU.64 UR8, c[0x0][0x358] ;  /* 0x00006b00ff0877ac */ /* 0x000f220008000a00 */
[----:B------:R-:W3:Y:S01]  /*0080*/  S2R R2, SR_CTAID.X ;  /* 0x0000000000027919 */ /* 0x000ee20000002500 */
[----:B-1----:R-:W-:Y:S01]  /*0090*/  UISETP.GE.AND UP0, UPT, UR10, 0x1, UPT ;  /* 0x000000010a00788c */ /* 0x002fe2000bf06270 */
[----:B0-----:R-:W-:-:S02]  /*00a0*/  LEA R18, R18, R17, 0x5 ;  /* 0x0000001112127211 */ /* 0x001fc400078e28ff */
[----:B---3--:R-:W-:-:S06]  /*00b0*/  LEA R19, R2, R16, 0x5 ;  /* 0x0000001002137211 */ /* 0x008fcc00078e28ff */
[----:B--2-4-:R-:W-:Y:S05]  /*00c0*/  BRA.U !UP0, `(.L_x_0) ;  /* 0x0000000508c87547 */ /* 0x014fea000b800000 */
[----:B------:R-:W0:Y:S01]  /*00d0*/  S2UR UR7, SR_CgaCtaId ;  /* 0x00000000000779c3 */ /* 0x000e220000008800 */
[----:B------:R-:W1:Y:S01]  /*00e0*/  LDCU UR11, c[0x0][0x3a0] ;  /* 0x00007400ff0b77ac */ /* 0x000e620008000800 */
[----:B------:R-:W-:Y:S01]  /*00f0*/  MOV R21, RZ ;  /* 0x000000ff00157202 */ /* 0x000fe20000000f00 */
[----:B------:R-:W-:Y:S01]  /*0100*/  IMAD R6, R18, UR10, R16 ;  /* 0x0000000a12067c24 */ /* 0x000fe2000f8e0210 */
[----:B------:R-:W-:Y:S01]  /*0110*/  UMOV UR5, 0x400 ;  /* 0x0000040000057882 */ /* 0x000fe20000000000 */
[----:B------:R-:W-:-:S03]  /*0120*/  UIADD3 UR4, UPT, UPT, UR10, 0x1f, URZ ;  /* 0x0000001f0a047890 */ /* 0x000fc6000fffe0ff */
[----:B------:R-:W2:Y:S01]  /*0130*/  LDC R0, c[0x0][0x3a0] ;  /* 0x0000e800ff007b82 */ /* 0x000ea20000000800 */
[----:B------:R-:W-:Y:S02]  /*0140*/  UIADD3 UR6, UPT, UPT, UR5, 0x1000, URZ ;  /* 0x0000100005067890 */ /* 0x000fe4000fffe0ff */
[----:B------:R-:W-:Y:S01]  /*0150*/  USHF.R.U32.HI UR4, URZ, 0x5, UR4 ;  /* 0x00000005ff047899 */ /* 0x000fe20008011604 */
[----:B------:R-:W3:Y:S03]  /*0160*/  LDCU.64 UR12, c[0x0][0x398] ;  /* 0x00007300ff0c77ac */ /* 0x000ee60008000a00 */
[----:B------:R-:W-:Y:S01]  /*0170*/  UIADD3 UR4, UPT, UPT, -UR4, URZ, URZ ;  /* 0x000000ff04047290 */ /* 0x000fe2000fffe1ff */
[----:B-1----:R-:W-:Y:S01]  /*0180*/  IMAD R7, R17, UR11, R16 ;  /* 0x0000000b11077c24 */ /* 0x002fe2000f8e0210 */
[----:B0-----:R-:W-:-:S04]  /*0190*/  ULEA UR5, UR7, UR5, 0x18 ;  /* 0x0000000507057291 */ /* 0x001fc8000f8ec0ff */
[----:B------:R-:W-:Y:S01]  /*01a0*/  LEA R7, R2, R7, 0x5 ;  /* 0x0000000702077211 */ /* 0x000fe200078e28ff */
[----:B------:R-:W-:Y:S01]  /*01b0*/  ULEA UR6, UR7, UR6, 0x18 ;  /* 0x0000000607067291 */ /* 0x000fe2000f8ec0ff */
[----:B------:R-:W-:-:S05]  /*01c0*/  LEA R5, R17, UR5, 0x7 ;  /* 0x0000000511057c11 */ /* 0x000fca000f8e38ff */
[C---:B------:R-:W-:Y:S02]  /*01d0*/  LEA R3, R16.reuse, UR6, 0x2 ;  /* 0x0000000610037c11 */ /* 0x040fe4000f8e10ff */
[----:B------:R-:W-:Y:S02]  /*01e0*/  LEA R4, R16, R5, 0x2 ;  /* 0x0000000510047211 */ /* 0x000fe400078e10ff */
[----:B---3--:R-:W-:-:S07]  /*01f0*/  LEA R2, R17, R3, 0x7 ;  /* 0x0000000311027211 */ /* 0x008fce00078e38ff */
.L_x_1:
[----:B------:R-:W-:Y:S01]  /*0200*/  ISETP.GE.AND P1, PT, R16, UR13, PT ;  /* 0x0000000d10007c0c */ /* 0x000fe2000bf26270 */
[----:B------:R-:W-:Y:S01]  /*0210*/  HFMA2 R24, -RZ, RZ, 0, 0 ;  /* 0x00000000ff187431 */ /* 0x000fe200000001ff */
[----:B--2---:R-:W-:Y:S02]  /*0220*/  ISETP.GE.AND P0, PT, R19, R0, PT ;  /* 0x000000001300720c */ /* 0x004fe40003f06270 */
[----:B------:R-:W-:Y:S02]  /*0230*/  ISETP.GE.OR P1, PT, R18, UR12, P1 ;  /* 0x0000000c12007c0c */ /* 0x000fe40008f26670 */
[----:B------:R-:W-:Y:S02]  /*0240*/  ISETP.GE.OR P0, PT, R17, UR13, P0 ;  /* 0x0000000d11007c0c */ /* 0x000fe40008706670 */
[----:B------:R-:W-:-:S09]  /*0250*/  MOV R29, RZ ;  /* 0x000000ff001d7202 */ /* 0x000fd20000000f00 */
[----:B------:R-:W0:Y:S08]  /*0260*/  @!P1 LDC.64 R10, c[0x0][0x380] ;  /* 0x0000e000ff0a9b82 */ /* 0x000e300000000a00 */
[----:B------:R-:W1:Y:S01]  /*0270*/  @!P0 LDC.64 R8, c[0x0][0x388] ;  /* 0x0000e200ff088b82 */ /* 0x000e620000000a00 */
[----:B0-----:R-:W-:-:S05]  /*0280*/  @!P1 IMAD.WIDE.U32 R10, R6, 0x4, R10 ;  /* 0x00000004060a9825 */ /* 0x001fca00078e000a */
[----:B------:R-:W2:Y:S01]  /*0290*/  @!P1 LDG.E R29, desc[UR8][R10.64] ;  /* 0x000000080a1d9981 */ /* 0x000ea2000c1e1900 */
[----:B-1----:R-:W-:-:S05]  /*02a0*/  @!P0 IMAD.WIDE R22, R7, 0x4, R8 ;  /* 0x0000000407168825 */ /* 0x002fca00078e0208 */
[----:B------:R-:W3:Y:S01]  /*02b0*/  @!P0 LDG.E R24, desc[UR8][R22.64] ;  /* 0x0000000816188981 */ /* 0x000ee2000c1e1900 */
[----:B------:R-:W-:-:S04]  /*02c0*/  UIADD3 UR4, UPT, UPT, UR4, 0x1, URZ ;  /* 0x0000000104047890 */ /* 0x000fc8000fffe0ff */
[----:B------:R-:W-:Y:S01]  /*02d0*/  UISETP.NE.AND UP0, UPT, UR4, URZ, UPT ;  /* 0x000000ff0400728c */ /* 0x000fe2000bf05270 */
[----:B------:R-:W-:Y:S01]  /*02e0*/  IADD3 R16, PT, PT, R16, 0x20, RZ ;  /* 0x0000002010107810 */ /* 0x000fe20007ffe0ff */
[----:B--2---:R-:W-:Y:S04]  /*02f0*/  STS [R4], R29 ;  /* 0x0000001d04007388 */ /* 0x004fe80000000800 */
[----:B---3--:R-:W-:Y:S01]  /*0300*/  STS [R2], R24 ;  /* 0x0000001802007388 */ /* 0x008fe20000000800 */
[----:B------:R-:W-:Y:S06]  /*0310*/  BAR.SYNC.DEFER_BLOCKING 0x0 ;  /* 0x0000000000007b1d */ /* 0x000fec0000010000 */
[----:B------:R-:W-:Y:S04]  /*0320*/  LDS R28, [R3] ;  /* 0x00000000031c7984 */ /* 0x000fe80000000800 */
[----:B------:R-:W0:Y:S04]  /*0330*/  LDS.128 R12, [R5] ;  /* 0x00000000050c7984 */ /* 0x000e280000000c00 */
[----:B------:R-:W1:Y:S04]  /*0340*/  LDS R23, [R3+0x80] ;  /* 0x0000800003177984 */ /* 0x000e680000000800 */
[----:B------:R-:W2:Y:S04]  /*0350*/  LDS R27, [R3+0x100] ;  /* 0x00010000031b7984 */ /* 0x000ea80000000800 */
[----:B------:R-:W3:Y:S04]  /*0360*/  LDS R26, [R3+0x180] ;  /* 0x00018000031a7984 */ /* 0x000ee80000000800 */
[----:B------:R-:W-:Y:S04]  /*0370*/  LDS R25, [R3+0x200] ;  /* 0x0002000003197984 */ /* 0x000fe80000000800 */
[----:B------:R-:W4:Y:S04]  /*0380*/  LDS.128 R8, [R5+0x10] ;  /* 0x0000100005087984 */ /* 0x000f280000000c00 */
[----:B------:R-:W5:Y:S04]  /*0390*/  LDS R20, [R3+0x280] ;  /* 0x0002800003147984 */ /* 0x000f680000000800 */
[----:B------:R-:W-:Y:S04]  /*03a0*/  LDS R24, [R3+0x380] ;  /* 0x0003800003187984 */ /* 0x000fe80000000800 */
[----:B------:R-:W-:Y:S01]  /*03b0*/  LDS R22, [R3+0x480] ;  /* 0x0004800003167984 */ /* 0x000fe20000000800 */
[----:B0-----:R-:W-:-:S03]  /*03c0*/  FFMA R12, R12, R28, R21 ;  /* 0x0000001c0c0c7223 */ /* 0x001fc60000000015 */
[----:B------:R-:W0:Y:S01]  /*03d0*/  LDS R21, [R3+0x300] ;  /* 0x0003000003157984 */ /* 0x000e220000000800 */
[----:B-1----:R-:W-:-:S03]  /*03e0*/  FFMA R12, R23, R13, R12 ;  /* 0x0000000d170c7223 */ /* 0x002fc6000000000c */
[----:B------:R-:W-:Y:S01]  /*03f0*/  LDS R23, [R3+0x400] ;  /* 0x0004000003177984 */ /* 0x000fe20000000800 */
[----:B--2---:R-:W-:-:S04]  /*0400*/  FFMA R27, R27, R14, R12 ;  /* 0x0000000e1b1b7223 */ /* 0x004fc8000000000c */
[----:B---3--:R-:W-:Y:S02]  /*0410*/  FFMA R27, R26, R15, R27 ;  /* 0x0000000f1a1b7223 */ /* 0x008fe4000000001b */
[----:B------:R-:W1:Y:S04]  /*0420*/  LDS.128 R12, [R5+0x20] ;  /* 0x00002000050c7984 */ /* 0x000e680000000c00 */
[----:B------:R-:W-:Y:S01]  /*0430*/  LDS R26, [R3+0x580] ;  /* 0x00058000031a7984 */ /* 0x000fe20000000800 */
[----:B----4-:R-:W-:-:S03]  /*0440*/  FFMA R27, R8, R25, R27 ;  /* 0x00000019081b7223 */ /* 0x010fc6000000001b */
[----:B------:R-:W2:Y:S01]  /*0450*/  LDS R25, [R3+0x500] ;  /* 0x0005000003197984 */ /* 0x000ea20000000800 */
[----:B-----5:R-:W-:-:S04]  /*0460*/  FFMA R20, R20, R9, R27 ;  /* 0x0000000914147223 */ /* 0x020fc8000000001b */
[----:B0-----:R-:W-:Y:S02]  /*0470*/  FFMA R21, R21, R10, R20 ;  /* 0x0000000a15157223 */ /* 0x001fe40000000014 */
[----:B------:R-:W-:Y:S02]  /*0480*/  LDS R20, [R3+0x680] ;  /* 0x0006800003147984 */ /* 0x000fe40000000800 */
[----:B------:R-:W-:Y:S02]  /*0490*/  FFMA R27, R24, R11, R21 ;  /* 0x0000000b181b7223 */ /* 0x000fe40000000015 */
[----:B------:R-:W-:Y:S04]  /*04a0*/  LDS R21, [R3+0x600] ;  /* 0x0006000003157984 */ /* 0x000fe80000000800 */
[----:B------:R-:W0:Y:S01]  /*04b0*/  LDS.128 R8, [R5+0x30] ;  /* 0x0000300005087984 */ /* 0x000e220000000c00 */
[----:B-1----:R-:W-:-:S03]  /*04c0*/  FFMA R27, R12, R23, R27 ;  /* 0x000000170c1b7223 */ /* 0x002fc6000000001b */
[----:B------:R-:W1:Y:S01]  /*04d0*/  LDS R23, [R3+0x700] ;  /* 0x0007000003177984 */ /* 0x000e620000000800 */
[----:B------:R-:W-:-:S03]  /*04e0*/  FFMA R22, R22, R13, R27 ;  /* 0x0000000d16167223 */ /* 0x000fc6000000001b */
[----:B------:R-:W3:Y:S01]  /*04f0*/  LDS R24, [R3+0x780] ;  /* 0x0007800003187984 */ /* 0x000ee20000000800 */
[----:B--2---:R-:W-:-:S03]  /*0500*/  FFMA R25, R25, R14, R22 ;  /* 0x0000000e19197223 */ /* 0x004fc60000000016 */
[----:B------:R-:W-:Y:S01]  /*0510*/  LDS R22, [R3+0x880] ;  /* 0x0008800003167984 */ /* 0x000fe20000000800 */
[----:B------:R-:W-:-:S03]  /*0520*/  FFMA R27, R26, R15, R25 ;  /* 0x0000000f1a1b7223 */ /* 0x000fc60000000019 */
[----:B------:R-:W-:Y:S04]  /*0530*/  LDS R25, [R3+0x800] ;  /* 0x0008000003197984 */ /* 0x000fe80000000800 */
[----:B------:R-:W2:Y:S04]  /*0540*/  LDS.128 R12, [R5+0x40] ;  /* 0x00004000050c7984 */ /* 0x000ea80000000c00 */
[----:B------:R-:W-:Y:S01]  /*0550*/  LDS R26, [R3+0x980] ;  /* 0x00098000031a7984 */ /* 0x000fe20000000800 */
[----:B0-----:R-:W-:-:S03]  /*0560*/  FFMA R27, R8, R21, R27 ;  /* 0x00000015081b7223 */ /* 0x001fc6000000001b */
[----:B------:R-:W0:Y:S01]  /*0570*/  LDS R21, [R3+0x900] ;  /* 0x0009000003157984 */ /* 0x000e220000000800 */
[----:B------:R-:W-:-:S04]  /*0580*/  FFMA R20, R20, R9, R27 ;  /* 0x0000000914147223 */ /* 0x000fc8000000001b */
[----:B-1----:R-:W-:Y:S02]  /*0590*/  FFMA R23, R23, R10, R20 ;  /* 0x0000000a17177223 */ /* 0x002fe40000000014 */
[----:B------:R-:W-:Y:S02]  /*05a0*/  LDS R20, [R3+0xa80] ;  /* 0x000a800003147984 */ /* 0x000fe40000000800 */
[----:B---3--:R-:W-:Y:S02]  /*05b0*/  FFMA R27, R24, R11, R23 ;  /* 0x0000000b181b7223 */ /* 0x008fe40000000017 */
[----:B------:R-:W-:Y:S04]  /*05c0*/  LDS R23, [R3+0xa00] ;  /* 0x000a000003177984 */ /* 0x000fe80000000800 */
[----:B------:R-:W1:Y:S01]  /*05d0*/  LDS.128 R8, [R5+0x50] ;  /* 0x0000500005087984 */ /* 0x000e620000000c00 */
[----:B--2---:R-:W-:-:S03]  /*05e0*/  FFMA R27, R12, R25, R27 ;  /* 0x000000190c1b7223 */ /* 0x004fc6000000001b */
[----:B------:R-:W2:Y:S01]  /*05f0*/  LDS R25, [R3+0xb00] ;  /* 0x000b000003197984 */ /* 0x000ea20000000800 */
[----:B------:R-:W-:-:S03]  /*0600*/  FFMA R12, R22, R13, R27 ;  /* 0x0000000d160c7223 */ /* 0x000fc6000000001b */
[----:B------:R-:W3:Y:S04]  /*0610*/  LDS R22, [R3+0xb80] ;  /* 0x000b800003167984 */ /* 0x000ee80000000800 */
[----:B------:R-:W-:Y:S01]  /*0620*/  LDS R24, [R3+0xc80] ;  /* 0x000c800003187984 */ /* 0x000fe20000000800 */
[----:B0-----:R-:W-:-:S04]  /*0630*/  FFMA R21, R21, R14, R12 ;  /* 0x0000000e15157223 */ /* 0x001fc8000000000c */
[----:B------:R-:W-:Y:S02]  /*0640*/  FFMA R27, R26, R15, R21 ;  /* 0x0000000f1a1b7223 */ /* 0x000fe40000000015 */
[----:B------:R-:W-:Y:S04]  /*0650*/  LDS R21, [R3+0xc00] ;  /* 0x000c000003157984 */ /* 0x000fe80000000800 */
[----:B------:R-:W0:Y:S01]  /*0660*/  LDS.128 R12, [R5+0x60] ;  /* 0x00006000050c7984 */ /* 0x000e220000000c00 */
[----:B-1----:R-:W-:-:S04]  /*0670*/  FFMA R23, R8, R23, R27 ;  /* 0x0000001708177223 */ /* 0x002fc8000000001b */
[----:B------:R-:W-:Y:S02]  /*0680*/  FFMA R20, R20, R9, R23 ;  /* 0x0000000914147223 */ /* 0x000fe40000000017 */
[----:B------:R-:W1:Y:S02]  /*0690*/  LDS R23, [R3+0xd00] ;  /* 0x000d000003177984 */ /* 0x000e640000000800 */
[----:B--2---:R-:W-:Y:S02]  /*06a0*/  FFMA R25, R25, R10, R20 ;  /* 0x0000000a19197223 */ /* 0x004fe40000000014 */
[----:B------:R-:W2:Y:S02]  /*06b0*/  LDS R20, [R3+0xd80] ;  /* 0x000d800003147984 */ /* 0x000ea40000000800 */
[----:B---3--:R-:W-:Y:S02]  /*06c0*/  FFMA R27, R22, R11, R25 ;  /* 0x0000000b161b7223 */ /* 0x008fe40000000019 */
[----:B------:R-:W-:Y:S04]  /*06d0*/  LDS R25, [R3+0xe00] ;  /* 0x000e000003197984 */ /* 0x000fe80000000800 */
[----:B------:R-:W3:Y:S04]  /*06e0*/  LDS.128 R8, [R5+0x70] ;  /* 0x0000700005087984 */ /* 0x000ee80000000c00 */
[----:B------:R-:W4:Y:S01]  /*06f0*/  LDS R22, [R3+0xe80] ;  /* 0x000e800003167984 */ /* 0x000f220000000800 */
[----:B0-----:R-:W-:-:S03]  /*0700*/  FFMA R27, R12, R21, R27 ;  /* 0x000000150c1b7223 */ /* 0x001fc6000000001b */
[----:B------:R-:W0:Y:S04]  /*0710*/  LDS R21, [R3+0xf00] ;  /* 0x000f000003157984 */ /* 0x000e280000000800 */
[----:B------:R-:W5:Y:S01]  /*0720*/  LDS R12, [R3+0xf80] ;  /* 0x000f8000030c7984 */ /* 0x000f620000000800 */
[----:B------:R-:W-:-:S04]  /*0730*/  FFMA R24, R24, R13, R27 ;  /* 0x0000000d18187223 */ /* 0x000fc8000000001b */
[----:B-1----:R-:W-:-:S04]  /*0740*/  FFMA R23, R23, R14, R24 ;  /* 0x0000000e17177223 */ /* 0x002fc80000000018 */
[----:B--2---:R-:W-:-:S04]  /*0750*/  FFMA R15, R20, R15, R23 ;  /* 0x0000000f140f7223 */ /* 0x004fc80000000017 */
[----:B---3--:R-:W-:-:S04]  /*0760*/  FFMA R15, R8, R25, R15 ;  /* 0x00000019080f7223 */ /* 0x008fc8000000000f */
[----:B----4-:R-:W-:Y:S01]  /*0770*/  FFMA R22, R22, R9, R15 ;  /* 0x0000000916167223 */ /* 0x010fe2000000000f */
[----:B------:R-:W-:Y:S02]  /*0780*/  IADD3 R17, PT, PT, R17, 0x20, RZ ;  /* 0x0000002011117810 */ /* 0x000fe40007ffe0ff */
[----:B------:R-:W-:Y:S02]  /*0790*/  IADD3 R6, PT, PT, R6, 0x20, RZ ;  /* 0x0000002006067810 */ /* 0x000fe40007ffe0ff */
[----:B------:R-:W-:Y:S01]  /*07a0*/  LEA R7, R0, R7, 0x5 ;  /* 0x0000000700077211 */ /* 0x000fe200078e28ff */
[----:B0-----:R-:W-:-:S04]  /*07b0*/  FFMA R21, R21, R10, R22 ;  /* 0x0000000a15157223 */ /* 0x001fc80000000016 */
[----:B-----5:R-:W-:Y:S01]  /*07c0*/  FFMA R21, R12, R11, R21 ;  /* 0x0000000b0c157223 */ /* 0x020fe20000000015 */
[----:B------:R-:W-:Y:S06]  /*07d0*/  BAR.SYNC.DEFER_BLOCKING 0x0 ;  /* 0x0000000000007b1d */ /* 0x000fec0000010000 */
[----:B------:R-:W-:Y:S05]  /*07e0*/  BRA.U UP0, `(.L_x_1) ;  /* 0xfffffff900847547 */ /* 0x000fea000b83ffff */
.L_x_0:
[----:B------:R-:W0:Y:S01]  /*07f0*/  LDCU UR4, c[0x0][0x398] ;  /* 0x00007300ff0477ac */ /* 0x000e220008000800 */
[----:B------:R-:W-:-:S04]  /*0800*/  ISETP.GE.AND P0, PT, R19, UR14, PT ;  /* 0x0000000e13007c0c */ /* 0x000fc8000bf06270 */
[----:B0-----:R-:W-:-:S13]  /*0810*/  ISETP.GE.OR P0, PT, R18, UR4, P0 ;  /* 0x0000000412007c0c */ /* 0x001fda0008706670 */
[----:B------:R-:W-:Y:S05]  /*0820*/  @P0 EXIT ;  /* 0x000000000000094d */ /* 0x000fea0003800000 */
[----:B------:R-:W0:Y:S01]  /*0830*/  LDC.64 R2, c[0x0][0x390] ;  /* 0x0000e400ff027b82 */ /* 0x000e220000000a00 */
[----:B------:R-:W-:-:S04]  /*0840*/  IMAD R19, R18, UR14, R19 ;  /* 0x0000000e12137c24 */ /* 0x000fc8000f8e0213 */
[----:B0-----:R-:W-:-:S05]  /*0850*/  IMAD.WIDE.U32 R2, R19, 0x4, R2 ;  /* 0x0000000413027825 */ /* 0x001fca00078e0002 */
[----:B------:R-:W-:Y:S01]  /*0860*/  STG.E desc[UR8][R2.64], R21 ;  /* 0x0000001502007986 */ /* 0x000fe2000c101908 */
[----:B------:R-:W-:Y:S05]  /*0870*/  EXIT ;  /* 0x000000000000794d */ /* 0x000fea0003800000 */
.L_x_2:
[----:B------:R-:W-:-:S00]  /*0880*/  BRA `(.L_x_2) ;  /* 0xfffffffc00fc7947 */ /* 0x000fc0000383ffff */
[----:B------:R-:W-:-:S00]  /*0890*/  NOP ;  /* 0x0000000000007918 */ /* 0x000fc00000000000 */
        /* <DEDUP_REMOVED lines=14> */
.L_x_8:


//--------------------- .text._Z18matMulKernel_naivePfS_S_iii --------------------------
	.section	.text._Z18matMulKernel_naivePfS_S_iii,"ax",@progbits
	.align	128
        .global         _Z18matMulKernel_naivePfS_S_iii
        .type           _Z18matMulKernel_naivePfS_S_iii,@function
        .size           _Z18matMulKernel_naivePfS_S_iii,(.L_x_9 - _Z18matMulKernel_naivePfS_S_iii)
        .other          _Z18matMulKernel_naivePfS_S_iii,@"STO_CUDA_ENTRY STV_DEFAULT"
_Z18matMulKernel_naivePfS_S_iii:
.text._Z18matMulKernel_naivePfS_S_iii:
[----:B------:R-:W-:Y:S01]  /*0000*/  LDC R1, c[0x0][0x37c] ;  /* 0x0000df00ff017b82 */ /* 0x000fe20000000800 */
[----:B------:R-:W0:Y:S07]  /*0010*/  S2R R5, SR_TID.X ;  /* 0x0000000000057919 */ /* 0x000e2e0000002100 */
[----:B------:R-:W1:Y:S01]  /*0020*/  LDC R16, c[0x0][0x364] ;  /* 0x0000d900ff107b82 */ /* 0x000e620000000800 */
[----:B------:R-:W2:Y:S01]  /*0030*/  LDCU UR6, c[0x0][0x398] ;  /* 0x00007300ff0677ac */ /* 0x000ea20008000800 */
[----:B------:R-:W1:Y:S06]  /*0040*/  S2R R3, SR_TID.Y ;  /* 0x0000000000037919 */ /* 0x000e6c0000002200 */
[----:B------:R-:W0:Y:S08]  /*0050*/  S2UR UR5, SR_CTAID.X ;  /* 0x00000000000579c3 */ /* 0x000e300000002500 */
[----:B------:R-:W0:Y:S08]  /*0060*/  LDC R0, c[0x0][0x360] ;  /* 0x0000d800ff007b82 */ /* 0x000e300000000800 */
[----:B------:R-:W1:Y:S08]  /*0070*/  S2UR UR4, SR_CTAID.Y ;  /* 0x00000000000479c3 */ /* 0x000e700000002600 */
[----:B------:R-:W3:Y:S01]  /*0080*/  LDC R17, c[0x0][0x3a0] ;  /* 0x0000e800ff117b82 */ /* 0x000ee20000000800 */
[----:B0-----:R-:W-:-:S02]  /*0090*/  IMAD R0, R0, UR5, R5 ;  /* 0x0000000500007c24 */ /* 0x001fc4000f8e0205 */
[----:B-1----:R-:W-:-:S03]  /*00a0*/  IMAD R16, R16, UR4, R3 ;  /* 0x0000000410107c24 */ /* 0x002fc6000f8e0203 */
[----:B---3--:R-:W-:-:S04]  /*00b0*/  ISETP.GE.AND P0, PT, R0, R17, PT ;  /* 0x000000110000720c */ /* 0x008fc80003f06270 */
[----:B--2---:R-:W-:-:S13]  /*00c0*/  ISETP.GE.OR P0, PT, R16, UR6, P0 ;  /* 0x0000000610007c0c */ /* 0x004fda0008706670 */
[----:B------:R-:W-:Y:S05]  /*00d0*/  @P0 EXIT ;  /* 0x000000000000094d */ /* 0x000fea0003800000 */
[----:B------:R-:W0:Y:S01]  /*00e0*/  LDC R19, c[0x0][0x39c] ;  /* 0x0000e700ff137b82 */ /* 0x000e220000000800 */
[----:B------:R-:W1:Y:S01]  /*00f0*/  LDCU.64 UR4, c[0x0][0x358] ;  /* 0x00006b00ff0477ac */ /* 0x000e620008000a00 */
[----:B------:R-:W-:Y:S01]  /*0100*/  HFMA2 R24, -RZ, RZ, 0, 0 ;  /* 0x00000000ff187431 */ /* 0x000fe200000001ff */
[----:B0-----:R-:W-:-:S13]  /*0110*/  ISETP.GE.AND P0, PT, R19, 0x1, PT ;  /* 0x000000011300780c */ /* 0x001fda0003f06270 */
[----:B-1----:R-:W-:Y:S05]  /*0120*/  @!P0 BRA `(.L_x_3) ;  /* 0x0000000400e08947 */ /* 0x002fea0003800000 */
[C---:B------:R-:W-:Y:S01]  /*0130*/  ISETP.GE.U32.AND P1, PT, R19.reuse, 0x8, PT ;  /* 0x000000081300780c */ /* 0x040fe20003f26070 */
[----:B------:R-:W-:Y:S01]  /*0140*/  IMAD R20, R16, R19, RZ ;  /* 0x0000001310147224 */ /* 0x000fe200078e02ff */
[----:B------:R-:W-:Y:S02]  /*0150*/  LOP3.LUT R27, R19, 0x7, RZ, 0xc0, !PT ;  /* 0x00000007131b7812 */ /* 0x000fe400078ec0ff */
[----:B------:R-:W-:Y:S02]  /*0160*/  MOV R24, RZ ;  /* 0x000000ff00187202 */ /* 0x000fe40000000f00 */
[----:B------:R-:W-:Y:S02]  /*0170*/  ISETP.NE.AND P0, PT, R27, RZ, PT ;  /* 0x000000ff1b00720c */ /* 0x000fe40003f05270 */
[----:B------:R-:W-:-:S05]  /*0180*/  MOV R21, RZ ;  /* 0x000000ff00157202 */ /* 0x000fca0000000f00 */
[----:B------:R-:W-:Y:S06]  /*0190*/  @!P1 BRA `(.L_x_4) ;  /* 0x0000000000c49947 */ /* 0x000fec0003800000 */
[----:B------:R-:W0:Y:S01]  /*01a0*/  LDC.64 R2, c[0x0][0x380] ;  /* 0x0000e000ff027b82 */ /* 0x000e220000000a00 */
[----:B------:R-:W-:Y:S02]  /*01b0*/  LOP3.LUT R21, R19, 0x7ffffff8, RZ, 0xc0, !PT ;  /* 0x7ffffff813157812 */ /* 0x000fe400078ec0ff */
[----:B------:R-:W-:Y:S02]  /*01c0*/  MOV R24, RZ ;  /* 0x000000ff00187202 */ /* 0x000fe40000000f00 */
[----:B------:R-:W-:Y:S02]  /*01d0*/  MOV R18, R0 ;  /* 0x0000000000127202 */ /* 0x000fe40000000f00 */
[----:B------:R-:W-:Y:S01]  /*01e0*/  IADD3 R22, PT, PT, -R21, RZ, RZ ;  /* 0x000000ff15167210 */ /* 0x000fe20007ffe1ff */
[----:B0-----:R-:W-:-:S03]  /*01f0*/  IMAD.WIDE.U32 R2, R20, 0x4, R2 ;  /* 0x0000000414027825 */ /* 0x001fc600078e0002 */
[----:B------:R-:W-:-:S04]  /*0200*/  IADD3 R4, P1, PT, R2, 0x10, RZ ;  /* 0x0000001002047810 */ /* 0x000fc80007f3e0ff */
[----:B------:R-:W-:-:S09]  /*0210*/  IADD3.X R5, PT, PT, RZ, R3, RZ, P1, !PT ;  /* 0x00000003ff057210 */ /* 0x000fd20000ffe4ff */
.L_x_5:
[----:B------:R-:W0:Y:S01]  /*0220*/  LDC.64 R14, c[0x0][0x388] ;  /* 0x0000e200ff0e7b82 */ /* 0x000e220000000a00 */
[----:B------:R-:W-:Y:S02]  /*0230*/  MOV R2, R4 ;  /* 0x0000000400027202 */ /* 0x000fe40000000f00 */
[----:B------:R-:W-:-:S05]  /*0240*/  MOV R3, R5 ;  /* 0x0000000500037202 */ /* 0x000fca0000000f00 */
[----:B------:R-:W2:Y:S04]  /*0250*/  LDG.E R25, desc[UR4][R2.64+-0x10] ;  /* 0xfffff00402197981 */ /* 0x000ea8000c1e1900 */
[----:B------:R-:W3:Y:S04]  /*0260*/  LDG.E R23, desc[UR4][R2.64+-0xc] ;  /* 0xfffff40402177981 */ /* 0x000ee8000c1e1900 */
[----:B------:R-:W4:Y:S04]  /*0270*/  LDG.E R29, desc[UR4][R2.64+-0x8] ;  /* 0xfffff804021d7981 */ /* 0x000f28000c1e1900 */
[----:B------:R-:W5:Y:S01]  /*0280*/  LDG.E R28, desc[UR4][R2.64+-0x4] ;  /* 0xfffffc04021c7981 */ /* 0x000f62000c1e1900 */
[----:B0-----:R-:W-:-:S05]  /*0290*/  IMAD.WIDE R14, R18, 0x4, R14 ;  /* 0x00000004120e7825 */ /* 0x001fca00078e020e */
[----:B------:R0:W2:Y:S01]  /*02a0*/  LDG.E R26, desc[UR4][R14.64] ;  /* 0x000000040e1a7981 */ /* 0x0000a2000c1e1900 */
[----:B------:R-:W-:-:S04]  /*02b0*/  IMAD.WIDE R12, R17, 0x4, R14 ;  /* 0x00000004110c7825 */ /* 0x000fc800078e020e */
[C---:B------:R-:W-:Y:S02]  /*02c0*/  IMAD.WIDE R4, R17.reuse, 0x4, R12 ;  /* 0x0000000411047825 */ /* 0x040fe400078e020c */
[----:B------:R-:W3:Y:S02]  /*02d0*/  LDG.E R12, desc[UR4][R12.64] ;  /* 0x000000040c0c7981 */ /* 0x000ee4000c1e1900 */
[C---:B------:R-:W-:Y:S02]  /*02e0*/  IMAD.WIDE R8, R17.reuse, 0x4, R4 ;  /* 0x0000000411087825 */ /* 0x040fe400078e0204 */
[----:B------:R-:W4:Y:S02]  /*02f0*/  LDG.E R4, desc[UR4][R4.64] ;  /* 0x0000000404047981 */ /* 0x000f24000c1e1900 */
[C---:B------:R-:W-:Y:S02]  /*0300*/  IMAD.WIDE R6, R17.reuse, 0x4, R8 ;  /* 0x0000000411067825 */ /* 0x040fe400078e0208 */
[----:B------:R-:W5:Y:S02]  /*0310*/  LDG.E R8, desc[UR4][R8.64] ;  /* 0x0000000408087981 */ /* 0x000f64000c1e1900 */
[----:B------:R-:W-:-:S02]  /*0320*/  IMAD.WIDE R10, R17, 0x4, R6 ;  /* 0x00000004110a7825 */ /* 0x000fc400078e0206 */
[----:B------:R-:W5:Y:S04]  /*0330*/  LDG.E R5, desc[UR4][R2.64] ;  /* 0x0000000402057981 */ /* 0x000f68000c1e1900 */
[----:B------:R-:W5:Y:S01]  /*0340*/  LDG.E R6, desc[UR4][R6.64] ;  /* 0x0000000406067981 */ /* 0x000f62000c1e1900 */
[----:B0-----:R-:W-:-:S03]  /*0350*/  IMAD.WIDE R14, R17, 0x4, R10 ;  /* 0x00000004110e7825 */ /* 0x001fc600078e020a */
[----:B------:R-:W5:Y:S04]  /*0360*/  LDG.E R10, desc[UR4][R10.64] ;  /* 0x000000040a0a7981 */ /* 0x000f68000c1e1900 */
[----:B------:R-:W5:Y:S04]  /*0370*/  LDG.E R13, desc[UR4][R14.64] ;  /* 0x000000040e0d7981 */ /* 0x000f68000c1e1900 */
[----:B------:R-:W5:Y:S04]  /*0380*/  LDG.E R7, desc[UR4][R2.64+0x4] ;  /* 0x0000040402077981 */ /* 0x000f68000c1e1900 */
[----:B------:R-:W5:Y:S01]  /*0390*/  LDG.E R9, desc[UR4][R2.64+0xc] ;  /* 0x00000c0402097981 */ /* 0x000f62000c1e1900 */
[----:B--2---:R-:W-:Y:S01]  /*03a0*/  FFMA R26, R25, R26, R24 ;  /* 0x0000001a191a7223 */ /* 0x004fe20000000018 */
[----:B------:R-:W-:-:S02]  /*03b0*/  IMAD.WIDE R24, R17, 0x4, R14 ;  /* 0x0000000411187825 */ /* 0x000fc400078e020e */
[----:B------:R-:W2:Y:S04]  /*03c0*/  LDG.E R14, desc[UR4][R2.64+0x8] ;  /* 0x00000804020e7981 */ /* 0x000ea8000c1e1900 */
[----:B------:R-:W2:Y:S01]  /*03d0*/  LDG.E R24, desc[UR4][R24.64] ;  /* 0x0000000418187981 */ /* 0x000ea2000c1e1900 */
[----:B---3--:R-:W-:Y:S01]  /*03e0*/  FFMA R12, R23, R12, R26 ;  /* 0x0000000c170c7223 */ /* 0x008fe2000000001a */
[----:B------:R-:W-:-:S03]  /*03f0*/  IADD3 R22, PT, PT, R22, 0x8, RZ ;  /* 0x0000000816167810 */ /* 0x000fc60007ffe0ff */
[----:B----4-:R-:W-:Y:S01]  /*0400*/  FFMA R29, R29, R4, R12 ;  /* 0x000000041d1d7223 */ /* 0x010fe2000000000c */
[----:B------:R-:W-:-:S03]  /*0410*/  ISETP.NE.AND P1, PT, R22, RZ, PT ;  /* 0x000000ff1600720c */ /* 0x000fc60003f25270 */
[----:B-----5:R-:W-:Y:S01]  /*0420*/  FFMA R8, R28, R8, R29 ;  /* 0x000000081c087223 */ /* 0x020fe2000000001d */
[----:B------:R-:W-:-:S03]  /*0430*/  IADD3 R4, P2, PT, R2, 0x20, RZ ;  /* 0x0000002002047810 */ /* 0x000fc60007f5e0ff */
[----:B------:R-:W-:Y:S01]  /*0440*/  FFMA R6, R5, R6, R8 ;  /* 0x0000000605067223 */ /* 0x000fe20000000008 */
[----:B------:R-:W-:Y:S02]  /*0450*/  IADD3.X R5, PT, PT, RZ, R3, RZ, P2, !PT ;  /* 0x00000003ff057210 */ /* 0x000fe400017fe4ff */
[----:B------:R-:W-:Y:S01]  /*0460*/  LEA R18, R17, R18, 0x3 ;  /* 0x0000001211127211 */ /* 0x000fe200078e18ff */
[----:B------:R-:W-:-:S04]  /*0470*/  FFMA R7, R7, R10, R6 ;  /* 0x0000000a07077223 */ /* 0x000fc80000000006 */
[----:B--2---:R-:W-:-:S04]  /*0480*/  FFMA R14, R14, R13, R7 ;  /* 0x0000000d0e0e7223 */ /* 0x004fc80000000007 */
[----:B------:R-:W-:Y:S01]  /*0490*/  FFMA R24, R9, R24, R14 ;  /* 0x0000001809187223 */ /* 0x000fe2000000000e */
[----:B------:R-:W-:Y:S06]  /*04a0*/  @P1 BRA `(.L_x_5) ;  /* 0xfffffffc005c1947 */ /* 0x000fec000383ffff */
.L_x_4:
[----:B------:R-:W-:Y:S05]  /*04b0*/  @!P0 BRA `(.L_x_3) ;  /* 0x0000000000fc8947 */ /* 0x000fea0003800000 */
[----:B------:R-:W-:Y:S02]  /*04c0*/  ISETP.GE.U32.AND P1, PT, R27, 0x4, PT ;  /* 0x000000041b00780c */ /* 0x000fe40003f26070 */
[----:B------:R-:W-:-:S04]  /*04d0*/  LOP3.LUT R14, R19, 0x3, RZ, 0xc0, !PT ;  /* 0x00000003130e7812 */ /* 0x000fc800078ec0ff */
[----:B------:R-:W-:-:S07]  /*04e0*/  ISETP.NE.AND P0, PT, R14, RZ, PT ;  /* 0x000000ff0e00720c */ /* 0x000fce0003f05270 */
[----:B------:R-:W-:Y:S06]  /*04f0*/  @!P1 BRA `(.L_x_6) ;  /* 0x00000000006c9947 */ /* 0x000fec0003800000 */
[----:B------:R-:W0:Y:S01]  /*0500*/  LDC.64 R4, c[0x0][0x388] ;  /* 0x0000e200ff047b82 */ /* 0x000e220000000a00 */
[----:B------:R-:W1:Y:S01]  /*0510*/  LDCU.64 UR6, c[0x0][0x380] ;  /* 0x00007000ff0677ac */ /* 0x000e620008000a00 */
[----:B------:R-:W-:Y:S01]  /*0520*/  IMAD R7, R21, R17, R0 ;  /* 0x0000001115077224 */ /* 0x000fe200078e0200 */
[CC--:B------:R-:W-:Y:S02]  /*0530*/  IADD3 R3, PT, PT, R20.reuse, R21.reuse, RZ ;  /* 0x0000001514037210 */ /* 0x0c0fe40007ffe0ff */
[----:B------:R-:W-:-:S03]  /*0540*/  IADD3 R8, P1, PT, R20, R21, RZ ;  /* 0x0000001514087210 */ /* 0x000fc60007f3e0ff */
[----:B------:R-:W2:Y:S01]  /*0550*/  LDC.64 R12, c[0x0][0x380] ;  /* 0x0000e000ff0c7b82 */ /* 0x000ea20000000a00 */
[----:B0-----:R-:W-:-:S04]  /*0560*/  IMAD.WIDE R4, R7, 0x4, R4 ;  /* 0x0000000407047825 */ /* 0x001fc800078e0204 */
[----:B------:R-:W-:Y:S02]  /*0570*/  IMAD.WIDE R6, R17, 0x4, R4 ;  /* 0x0000000411067825 */ /* 0x000fe400078e0204 */
[----:B------:R-:W3:Y:S02]  /*0580*/  LDG.E R4, desc[UR4][R4.64] ;  /* 0x0000000404047981 */ /* 0x000ee4000c1e1900 */
[----:B--2---:R-:W-:Y:S01]  /*0590*/  IMAD.WIDE.U32 R12, R3, 0x4, R12 ;  /* 0x00000004030c7825 */ /* 0x004fe200078e000c */
[----:B------:R-:W-:Y:S02]  /*05a0*/  IADD3.X R3, PT, PT, RZ, RZ, RZ, P1, !PT ;  /* 0x000000ffff037210 */ /* 0x000fe40000ffe4ff */
[----:B-1----:R-:W-:-:S03]  /*05b0*/  LEA R2, P1, R8, UR6, 0x2 ;  /* 0x0000000608027c11 */ /* 0x002fc6000f8210ff */
[----:B------:R-:W3:Y:S01]  /*05c0*/  LDG.E R13, desc[UR4][R12.64] ;  /* 0x000000040c0d7981 */ /* 0x000ee2000c1e1900 */
[----:B------:R-:W-:Y:S01]  /*05d0*/  LEA.HI.X R3, R8, UR7, R3, 0x2, P1 ;  /* 0x0000000708037c11 */ /* 0x000fe200088f1403 */
[C---:B------:R-:W-:Y:S02]  /*05e0*/  IMAD.WIDE R8, R17.reuse, 0x4, R6 ;  /* 0x0000000411087825 */ /* 0x040fe400078e0206 */
[----:B------:R-:W2:Y:S04]  /*05f0*/  LDG.E R6, desc[UR4][R6.64] ;  /* 0x0000000406067981 */ /* 0x000ea8000c1e1900 */
[----:B------:R-:W2:Y:S01]  /*0600*/  LDG.E R15, desc[UR4][R2.64+0x4] ;  /* 0x00000404020f7981 */ /* 0x000ea2000c1e1900 */
[----:B------:R-:W-:-:S03]  /*0610*/  IMAD.WIDE R10, R17, 0x4, R8 ;  /* 0x00000004110a7825 */ /* 0x000fc600078e0208 */
[----:B------:R-:W4:Y:S04]  /*0620*/  LDG.E R22, desc[UR4][R8.64] ;  /* 0x0000000408167981 */ /* 0x000f28000c1e1900 */
[----:B------:R-:W4:Y:S04]  /*0630*/  LDG.E R18, desc[UR4][R2.64+0x8] ;  /* 0x0000080402127981 */ /* 0x000f28000c1e1900 */
[----:B------:R-:W5:Y:S04]  /*0640*/  LDG.E R26, desc[UR4][R2.64+0xc] ;  /* 0x00000c04021a7981 */ /* 0x000f68000c1e1900 */
[----:B------:R-:W5:Y:S01]  /*0650*/  LDG.E R10, desc[UR4][R10.64] ;  /* 0x000000040a0a7981 */ /* 0x000f62000c1e1900 */
[----:B------:R-:W-:Y:S01]  /*0660*/  IADD3 R21, PT, PT, R21, 0x4, RZ ;  /* 0x0000000415157810 */ /* 0x000fe20007ffe0ff */
[----:B---3--:R-:W-:-:S04]  /*0670*/  FFMA R24, R13, R4, R24 ;  /* 0x000000040d187223 */ /* 0x008fc80000000018 */
[----:B--2---:R-:W-:-:S04]  /*0680*/  FFMA R15, R15, R6, R24 ;  /* 0x000000060f0f7223 */ /* 0x004fc80000000018 */
[----:B----4-:R-:W-:-:S04]  /*0690*/  FFMA R15, R18, R22, R15 ;  /* 0x00000016120f7223 */ /* 0x010fc8000000000f */
[----:B-----5:R-:W-:-:S07]  /*06a0*/  FFMA R24, R26, R10, R15 ;  /* 0x0000000a1a187223 */ /* 0x020fce000000000f */
.L_x_6:
[----:B------:R-:W-:Y:S05]  /*06b0*/  @!P0 BRA `(.L_x_3) ;  /* 0x00000000007c8947 */ /* 0x000fea0003800000 */
[----:B------:R-:W-:Y:S01]  /*06c0*/  ISETP.NE.AND P1, PT, R14, 0x1, PT ;  /* 0x000000010e00780c */ /* 0x000fe20003f25270 */
[----:B------:R-:W0:Y:S01]  /*06d0*/  LDC.64 R10, c[0x0][0x380] ;  /* 0x0000e000ff0a7b82 */ /* 0x000e220000000a00 */
[----:B------:R-:W-:-:S04]  /*06e0*/  LOP3.LUT R19, R19, 0x1, RZ, 0xc0, !PT ;  /* 0x0000000113137812 */ /* 0x000fc800078ec0ff */
[----:B------:R-:W-:-:S03]  /*06f0*/  ISETP.NE.U32.AND P0, PT, R19, 0x1, PT ;  /* 0x000000011300780c */ /* 0x000fc60003f05070 */
[----:B------:R-:W1:Y:S04]  /*0700*/  LDC.64 R8, c[0x0][0x388] ;  /* 0x0000e200ff087b82 */ /* 0x000e680000000a00 */
[CC--:B------:R-:W-:Y:S02]  /*0710*/  @P1 IADD3 R13, PT, PT, R20.reuse, R21.reuse, RZ ;  /* 0x00000015140d1210 */ /* 0x0c0fe40007ffe0ff */
[----:B------:R-:W-:Y:S02]  /*0720*/  @P1 IADD3 R12, P2, PT, R20, R21, RZ ;  /* 0x00000015140c1210 */ /* 0x000fe40007f5e0ff */
[----:B------:R-:W2:Y:S02]  /*0730*/  @P1 LDC.64 R2, c[0x0][0x380] ;  /* 0x0000e000ff021b82 */ /* 0x000ea40000000a00 */
[----:B------:R-:W-:-:S06]  /*0740*/  @P1 IADD3.X R14, PT, PT, RZ, RZ, RZ, P2, !PT ;  /* 0x000000ffff0e1210 */ /* 0x000fcc00017fe4ff */
[----:B------:R-:W3:Y:S01]  /*0750*/  LDC.64 R4, c[0x0][0x380] ;  /* 0x0000e000ff047b82 */ /* 0x000ee20000000a00 */
[----:B0-----:R-:W-:-:S04]  /*0760*/  @P1 IMAD.WIDE.U32 R10, R13, 0x4, R10 ;  /* 0x000000040d0a1825 */ /* 0x001fc800078e000a */
[C---:B------:R-:W-:Y:S01]  /*0770*/  @P1 IMAD R13, R21.reuse, R17, R0 ;  /* 0x00000011150d1224 */ /* 0x040fe200078e0200 */
[----:B------:R-:W-:Y:S01]  /*0780*/  @P1 IADD3 R21, PT, PT, R21, 0x2, RZ ;  /* 0x0000000215151810 */ /* 0x000fe20007ffe0ff */
[----:B------:R-:W4:Y:S01]  /*0790*/  @P1 LDG.E R11, desc[UR4][R10.64] ;  /* 0x000000040a0b1981 */ /* 0x000f22000c1e1900 */
[----:B------:R-:W0:Y:S01]  /*07a0*/  LDC.64 R6, c[0x0][0x388] ;  /* 0x0000e200ff067b82 */ /* 0x000e220000000a00 */
[----:B-1----:R-:W-:Y:S01]  /*07b0*/  @P1 IMAD.WIDE R8, R13, 0x4, R8 ;  /* 0x000000040d081825 */ /* 0x002fe200078e0208 */
[----:B------:R-:W-:Y:S02]  /*07c0*/  @!P0 IADD3 R15, PT, PT, R20, R21, RZ ;  /* 0x00000015140f8210 */ /* 0x000fe40007ffe0ff */
[----:B--2---:R-:W-:Y:S01]  /*07d0*/  @P1 LEA R2, P2, R12, R2, 0x2 ;  /* 0x000000020c021211 */ /* 0x004fe200078410ff */
[----:B------:R-:W-:-:S03]  /*07e0*/  @!P0 IMAD R21, R21, R17, R0 ;  /* 0x0000001115158224 */ /* 0x000fc600078e0200 */
[----:B------:R-:W-:Y:S01]  /*07f0*/  @P1 LEA.HI.X R3, R12, R3, R14, 0x2, P2 ;  /* 0x000000030c031211 */ /* 0x000fe200010f140e */
[----:B------:R-:W-:Y:S01]  /*0800*/  @P1 IMAD.WIDE R12, R17, 0x4, R8 ;  /* 0x00000004110c1825 */ /* 0x000fe200078e0208 */
[----:B------:R-:W4:Y:S03]  /*0810*/  @P1 LDG.E R14, desc[UR4][R8.64] ;  /* 0x00000004080e1981 */ /* 0x000f26000c1e1900 */
[----:B---3--:R-:W-:Y:S01]  /*0820*/  @!P0 IMAD.WIDE.U32 R4, R15, 0x4, R4 ;  /* 0x000000040f048825 */ /* 0x008fe200078e0004 */
[----:B------:R-:W2:Y:S04]  /*0830*/  @P1 LDG.E R2, desc[UR4][R2.64+0x4] ;  /* 0x0000040402021981 */ /* 0x000ea8000c1e1900 */
[----:B------:R-:W2:Y:S01]  /*0840*/  @P1 LDG.E R12, desc[UR4][R12.64] ;  /* 0x000000040c0c1981 */ /* 0x000ea2000c1e1900 */
[----:B0-----:R-:W-:-:S03]  /*0850*/  @!P0 IMAD.WIDE R6, R21, 0x4, R6 ;  /* 0x0000000415068825 */ /* 0x001fc600078e0206 */
[----:B------:R-:W3:Y:S04]  /*0860*/  @!P0 LDG.E R5, desc[UR4][R4.64] ;  /* 0x0000000404058981 */ /* 0x000ee8000c1e1900 */
[----:B------:R-:W3:Y:S01]  /*0870*/  @!P0 LDG.E R6, desc[UR4][R6.64] ;  /* 0x0000000406068981 */ /* 0x000ee2000c1e1900 */
[----:B----4-:R-:W-:-:S04]  /*0880*/  @P1 FFMA R11, R11, R14, R24 ;  /* 0x0000000e0b0b1223 */ /* 0x010fc80000000018 */
[----:B--2---:R-:W-:-:S04]  /*0890*/  @P1 FFMA R24, R2, R12, R11 ;  /* 0x0000000c02181223 */ /* 0x004fc8000000000b */
[----:B---3--:R-:W-:-:S07]  /*08a0*/  @!P0 FFMA R24, R5, R6, R24 ;  /* 0x0000000605188223 */ /* 0x008fce0000000018 */
.L_x_3:
[----:B------:R-:W0:Y:S01]  /*08b0*/  LDC.64 R2, c[0x0][0x390] ;  /* 0x0000e400ff027b82 */ /* 0x000e220000000a00 */
[----:B------:R-:W-:-:S04]  /*08c0*/  IMAD R17, R16, R17, R0 ;  /* 0x0000001110117224 */ /* 0x000fc800078e0200 */
[----:B0-----:R-:W-:-:S05]  /*08d0*/  IMAD.WIDE R2, R17, 0x4, R2 ;  /* 0x0000000411027825 */ /* 0x001fca00078e0202 */
[----:B------:R-:W-:Y:S01]  /*08e0*/  STG.E desc[UR4][R2.64], R24 ;  /* 0x0000001802007986 */ /* 0x000fe2000c101904 */
[----:B------:R-:W-:Y:S05]  /*08f0*/  EXIT ;  /* 0x000000000000794d */ /* 0x000fea0003800000 */
.L_x_7:
        /* <DEDUP_REMOVED lines=16> */
.L_x_9:


//--------------------- .nv.shared._Z18matMulKernel_tiledPfS_S_iii --------------------------
	.section	.nv.shared._Z18matMulKernel_tiledPfS_S_iii,"aw",@nobits
	.sectionflags	@""
	.align	4
.nv.shared._Z18matMulKernel_tiledPfS_S_iii:
	.zero		9216


//--------------------- .nv.shared.reserved.0     --------------------------
	.section	.nv.shared.reserved.0,"aw",@nobits
	.weak		__nv_reservedSMEM_offset_0_alias
	.size		__nv_reservedSMEM_offset_0_alias, 0, 64
	.other		__nv_reservedSMEM_offset_0_alias,@"STO_CUDA_RESERVED_SHARED STV_DEFAULT"
__nv_reservedSMEM_offset_0_alias:
	.zero		0
	.zero		64


//--------------------- .nv.constant0._Z18matMulKernel_tiledPfS_S_iii --------------------------
	.section	.nv.constant0._Z18matMulKernel_tiledPfS_S_iii,"a",@progbits
	.sectionflags	@""
	.align	4
.nv.constant0._Z18matMulKernel_tiledPfS_S_iii:
	.zero		932


//--------------------- .nv.constant0._Z18matMulKernel_naivePfS_S_iii --------------------------
	.section	.nv.constant0._Z18matMulKernel_naivePfS_S_iii,"a",@progbits
	.sectionflags	@""
	.align	4
.nv.constant0._Z18matMulKernel_naivePfS_S_iii:
	.zero		932


//--------------------- SYMBOLS --------------------------

	.type		.nv.reservedSmem.offset0,@object
	.size		.nv.reservedSmem.offset0,0x4
	.type		.nv.reservedSmem.cap,@object
	.size		.nv.reservedSmem.cap,0x4
